//
// Generated by NVIDIA NVVM Compiler
//
// Compiler Build ID: CL-36424714
// Cuda compilation tools, release 13.0, V13.0.88
// Based on NVVM 20.0.0
//

.version 9.0
.target sm_100
.address_size 64

	// .globl	_Z18count_combinationsP8cuda_prej
// _ZZ18count_combinationsP8cuda_prejE4cols has been demoted
// _ZZ18count_combinationsP8cuda_prejE12free_vectors has been demoted

.visible .entry _Z18count_combinationsP8cuda_prej(
	.param .u64 .ptr .align 1 _Z18count_combinationsP8cuda_prej_param_0,
	.param .u32 _Z18count_combinationsP8cuda_prej_param_1
)
{
	.reg .pred 	%p<15>;
	.reg .b32 	%r<41>;
	.reg .b64 	%rd<65>;
	// demoted variable
	.shared .align 8 .b8 _ZZ18count_combinationsP8cuda_prejE4cols[216];
	// demoted variable
	.shared .align 8 .b8 _ZZ18count_combinationsP8cuda_prejE12free_vectors[216];
	ld.param.u64 	%rd24, [_Z18count_combinationsP8cuda_prej_param_0];
	ld.param.u32 	%r16, [_Z18count_combinationsP8cuda_prej_param_1];
	mov.u32 	%r17, %ctaid.x;
	mov.u32 	%r18, %ntid.x;
	mov.u32 	%r1, %tid.x;
	mad.lo.s32 	%r2, %r17, %r18, %r1;
	setp.ge.u32 	%p1, %r2, %r16;
	@%p1 bra 	$L__BB0_17;
	cvta.to.global.u64 	%rd25, %rd24;
	mul.wide.s32 	%rd26, %r2, 48;
	add.s64 	%rd27, %rd25, %rd26;
	add.s64 	%rd1, %rd27, 24;
	ld.global.u64 	%rd2, [%rd27+24];
	ld.global.u64 	%rd58, [%rd27];
	ld.global.u64 	%rd59, [%rd27+8];
	ld.global.u64 	%rd60, [%rd27+16];
	mul.lo.s32 	%r20, %r1, 216;
	mov.u32 	%r21, _ZZ18count_combinationsP8cuda_prejE12free_vectors;
	add.s32 	%r3, %r21, %r20;
	mov.u32 	%r22, _ZZ18count_combinationsP8cuda_prejE4cols;
	add.s32 	%r4, %r22, %r20;
	mov.b64 	%rd28, 0;
	st.shared.u64 	[%r4], %rd28;
	st.shared.u64 	[%r3], %rd28;
	st.shared.u64 	[%r4+8], %rd28;
	st.shared.u64 	[%r3+8], %rd28;
	st.shared.u64 	[%r4+16], %rd28;
	st.shared.u64 	[%r3+16], %rd28;
	st.shared.u64 	[%r4+24], %rd28;
	st.shared.u64 	[%r3+24], %rd28;
	st.shared.u64 	[%r4+32], %rd28;
	st.shared.u64 	[%r3+32], %rd28;
	st.shared.u64 	[%r4+40], %rd28;
	st.shared.u64 	[%r3+40], %rd28;
	st.shared.u64 	[%r4+48], %rd28;
	st.shared.u64 	[%r3+48], %rd28;
	st.shared.u64 	[%r4+56], %rd28;
	st.shared.u64 	[%r3+56], %rd28;
	st.shared.u64 	[%r4+64], %rd28;
	st.shared.u64 	[%r3+64], %rd28;
	st.shared.u64 	[%r4+72], %rd28;
	st.shared.u64 	[%r3+72], %rd28;
	st.shared.u64 	[%r4+80], %rd28;
	st.shared.u64 	[%r3+80], %rd28;
	st.shared.u64 	[%r4+88], %rd28;
	st.shared.u64 	[%r3+88], %rd28;
	st.shared.u64 	[%r4+96], %rd28;
	st.shared.u64 	[%r3+96], %rd28;
	st.shared.u64 	[%r4+104], %rd28;
	st.shared.u64 	[%r3+104], %rd28;
	st.shared.u64 	[%r4+112], %rd28;
	st.shared.u64 	[%r3+112], %rd28;
	st.shared.u64 	[%r4+120], %rd28;
	st.shared.u64 	[%r3+120], %rd28;
	st.shared.u64 	[%r4+128], %rd28;
	st.shared.u64 	[%r3+128], %rd28;
	st.shared.u64 	[%r4+136], %rd28;
	st.shared.u64 	[%r3+136], %rd28;
	st.shared.u64 	[%r4+144], %rd28;
	st.shared.u64 	[%r3+144], %rd28;
	st.shared.u64 	[%r4+152], %rd28;
	st.shared.u64 	[%r3+152], %rd28;
	st.shared.u64 	[%r4+160], %rd28;
	st.shared.u64 	[%r3+160], %rd28;
	st.shared.u64 	[%r4+168], %rd28;
	st.shared.u64 	[%r3+168], %rd28;
	st.shared.u64 	[%r4+176], %rd28;
	st.shared.u64 	[%r3+176], %rd28;
	st.shared.u64 	[%r4+184], %rd28;
	st.shared.u64 	[%r3+184], %rd28;
	st.shared.u64 	[%r4+192], %rd28;
	st.shared.u64 	[%r3+192], %rd28;
	st.shared.u64 	[%r4+200], %rd28;
	st.shared.u64 	[%r3+200], %rd28;
	st.shared.u64 	[%r4+208], %rd28;
	st.shared.u64 	[%r3+208], %rd28;
	mov.b32 	%r36, 2;
$L__BB0_2:
	mov.u32 	%r5, %r36;
	cvt.u64.u32 	%rd6, %r5;
	shr.u64 	%rd29, %rd2, %r5;
	and.b64  	%rd30, %rd29, 1;
	setp.eq.b64 	%p2, %rd30, 1;
	setp.lt.u32 	%p3, %r5, 24;
	and.pred  	%p4, %p2, %p3;
	add.s32 	%r36, %r5, 1;
	@%p4 bra 	$L__BB0_2;
	mov.b32 	%r37, 24;
$L__BB0_4:
	mov.u32 	%r7, %r37;
	shr.u64 	%rd31, %rd2, %r7;
	and.b64  	%rd32, %rd31, 1;
	setp.eq.b64 	%p5, %rd32, 1;
	setp.gt.u32 	%p6, %r7, %r5;
	and.pred  	%p7, %p6, %p5;
	add.s32 	%r37, %r7, -1;
	@%p7 bra 	$L__BB0_4;
	cvt.u32.u64 	%r24, %rd6;
	shr.u64 	%rd34, %rd59, %r24;
	sub.s32 	%r25, 26, %r5;
	shr.u64 	%rd35, %rd60, %r25;
	or.b64  	%rd36, %rd34, %rd35;
	or.b64  	%rd37, %rd36, %rd58;
	not.b64 	%rd38, %rd37;
	and.b64  	%rd39, %rd38, 134217727;
	shl.b32 	%r26, %r5, 3;
	add.s32 	%r27, %r3, %r26;
	st.shared.u64 	[%r27], %rd39;
	mov.b64 	%rd61, 0;
	mov.u32 	%r38, %r5;
$L__BB0_6:
	shl.b32 	%r28, %r38, 3;
	add.s32 	%r10, %r4, %r28;
	ld.shared.u64 	%rd11, [%r10];
	setp.eq.s64 	%p8, %rd11, 0;
	@%p8 bra 	$L__BB0_8;
	xor.b64  	%rd58, %rd11, %rd58;
	shl.b64 	%rd40, %rd11, %r38;
	xor.b64  	%rd59, %rd40, %rd59;
	sub.s32 	%r29, 26, %r38;
	shl.b64 	%rd41, %rd11, %r29;
	xor.b64  	%rd60, %rd41, %rd60;
$L__BB0_8:
	add.s32 	%r11, %r3, %r28;
	ld.shared.u64 	%rd18, [%r11];
	setp.ne.s64 	%p9, %rd18, 0;
	@%p9 bra 	$L__BB0_12;
	setp.eq.s32 	%p12, %r38, %r5;
	@%p12 bra 	$L__BB0_16;
	mov.b64 	%rd55, 0;
	st.shared.u64 	[%r10], %rd55;
$L__BB0_11:
	add.s32 	%r38, %r38, -1;
	shr.u64 	%rd56, %rd2, %r38;
	and.b64  	%rd57, %rd56, 1;
	setp.eq.b64 	%p13, %rd57, 1;
	not.pred 	%p14, %p13;
	@%p14 bra 	$L__BB0_6;
	bra.uni 	$L__BB0_11;
$L__BB0_12:
	neg.s64 	%rd42, %rd18;
	and.b64  	%rd43, %rd18, %rd42;
	st.shared.u64 	[%r10], %rd43;
	xor.b64  	%rd44, %rd43, %rd18;
	st.shared.u64 	[%r11], %rd44;
	xor.b64  	%rd58, %rd43, %rd58;
	shl.b64 	%rd45, %rd43, %r38;
	xor.b64  	%rd59, %rd45, %rd59;
	sub.s32 	%r31, 26, %r38;
	shl.b64 	%rd46, %rd43, %r31;
	xor.b64  	%rd60, %rd46, %rd60;
	setp.eq.s32 	%p10, %r38, %r7;
	@%p10 bra 	$L__BB0_13;
	bra.uni 	$L__BB0_14;
$L__BB0_13:
	add.s64 	%rd61, %rd61, 1;
	mov.u32 	%r38, %r7;
	bra.uni 	$L__BB0_6;
$L__BB0_14:
	mov.u32 	%r14, %r38;
	add.s32 	%r38, %r14, 1;
	cvt.u64.u32 	%rd23, %r38;
	shr.u64 	%rd47, %rd2, %r38;
	and.b64  	%rd48, %rd47, 1;
	setp.eq.b64 	%p11, %rd48, 1;
	@%p11 bra 	$L__BB0_14;
	cvt.u32.u64 	%r32, %rd23;
	shr.u64 	%rd49, %rd59, %r32;
	sub.s32 	%r33, 25, %r14;
	shr.u64 	%rd50, %rd60, %r33;
	or.b64  	%rd51, %rd50, %rd49;
	or.b64  	%rd52, %rd51, %rd58;
	not.b64 	%rd53, %rd52;
	and.b64  	%rd54, %rd53, 134217727;
	shl.b32 	%r34, %r14, 3;
	add.s32 	%r35, %r3, %r34;
	st.shared.u64 	[%r35+8], %rd54;
	bra.uni 	$L__BB0_6;
$L__BB0_16:
	st.global.u64 	[%rd1+8], %rd61;
$L__BB0_17:
	ret;

}


// ===== COMPILED SASS (sm_100) =====

	.target	sm_100

	.elftype	@"ET_EXEC"


//--------------------- .note.nv.tkinfo           --------------------------
	.section	.note.nv.tkinfo,"",@"SHT_NOTE"
	.sectionflags	@"SHF_NOTE_NV_TKINFO"
	.tkinfo
        /*0018*/ 	.word	0x00000002
        /*0030*/ 	.string	""
        /*0030*/ 	.string	"ptxas"
        /*0030*/ 	.string	"Cuda compilation tools, release 13.0, V13.0.88"
        /*0030*/ 	.string	"Build cuda_13.0.r13.0/compiler.36424714_0"
        /*0030*/ 	.string	"-arch sm_100 -m 64 "



//--------------------- .note.nv.cuinfo           --------------------------
	.section	.note.nv.cuinfo,"",@"SHT_NOTE"
	.sectionflags	@"SHF_NOTE_NV_CUINFO"
        /*0018*/ 	.short	0x0002
        /*001a*/ 	.short	0x0064
        /*001c*/ 	.short	0x0082
	.zero		2


//--------------------- .nv.info                  --------------------------
	.section	.nv.info,"",@"SHT_CUDA_INFO"
	.align	4


	//----- nvinfo : EIATTR_REGCOUNT
	.align		4
        /*0000*/ 	.byte	0x04, 0x2f
        /*0002*/ 	.short	(.L_1 - .L_0)
	.align		4
.L_0:
        /*0004*/ 	.word	index@(_Z18count_combinationsP8cuda_prej)
        /*0008*/ 	.word	0x00000020


	//----- nvinfo : EIATTR_FRAME_SIZE
	.align		4
.L_1:
        /*000c*/ 	.byte	0x04, 0x11
        /*000e*/ 	.short	(.L_3 - .L_2)
	.align		4
.L_2:
        /*0010*/ 	.word	index@(_Z18count_combinationsP8cuda_prej)
        /*0014*/ 	.word	0x00000000


	//----- nvinfo : EIATTR_MIN_STACK_SIZE
	.align		4
.L_3:
        /*0018*/ 	.byte	0x04, 0x12
        /*001a*/ 	.short	(.L_5 - .L_4)
	.align		4
.L_4:
        /*001c*/ 	.word	index@(_Z18count_combinationsP8cuda_prej)
        /*0020*/ 	.word	0x00000000
.L_5:


//--------------------- .nv.compat                --------------------------
	.section	.nv.compat,"",@"SHT_CUDA_COMPAT_INFO"
	.align	4
        /*0000*/ 	.byte	0x02, 0x09, 0x00, 0x00, 0x02, 0x02, 0x01, 0x00, 0x02, 0x05, 0x05, 0x00, 0x03, 0x07, 0x01, 0x01
        /*0010*/ 	.byte	0x02, 0x03, 0x00, 0x00, 0x02, 0x06, 0x01, 0x00, 0x04, 0x0b, 0x08, 0x00, 0x09, 0x00, 0x00, 0x00
        /*0020*/ 	.byte	0x00, 0x00, 0x00, 0x00


//--------------------- .nv.info._Z18count_combinationsP8cuda_prej --------------------------
	.section	.nv.info._Z18count_combinationsP8cuda_prej,"",@"SHT_CUDA_INFO"
	.sectionflags	@""
	.align	4


	//----- nvinfo : EIATTR_CUDA_API_VERSION
	.align		4
        /*0000*/ 	.byte	0x04, 0x37
        /*0002*/ 	.short	(.L_7 - .L_6)
.L_6:
        /*0004*/ 	.word	0x00000082


	//----- nvinfo : EIATTR_KPARAM_INFO
	.align		4
.L_7:
        /*0008*/ 	.byte	0x04, 0x17
        /*000a*/ 	.short	(.L_9 - .L_8)
.L_8:
        /*000c*/ 	.word	0x00000000
        /*0010*/ 	.short	0x0001
        /*0012*/ 	.short	0x0008
        /*0014*/ 	.byte	0x00, 0xf0, 0x11, 0x00


	//----- nvinfo : EIATTR_KPARAM_INFO
	.align		4
.L_9:
        /*0018*/ 	.byte	0x04, 0x17
        /*001a*/ 	.short	(.L_11 - .L_10)
.L_10:
        /*001c*/ 	.word	0x00000000
        /*0020*/ 	.short	0x0000
        /*0022*/ 	.short	0x0000
        /*0024*/ 	.byte	0x00, 0xf5, 0x21, 0x00


	//----- nvinfo : EIATTR_SPARSE_MMA_MASK
	.align		4
.L_11:
        /*0028*/ 	.byte	0x03, 0x50
        /*002a*/ 	.short	0x0000


	//----- nvinfo : EIATTR_MAXREG_COUNT
	.align		4
        /*002c*/ 	.byte	0x03, 0x1b
        /*002e*/ 	.short	0x00ff


	//----- nvinfo : EIATTR_MERCURY_ISA_VERSION
	.align		4
        /*0030*/ 	.byte	0x03, 0x5f
        /*0032*/ 	.short	0x0101


	//----- nvinfo : EIATTR_VRC_CTA_INIT_COUNT
	.align		4
        /*0034*/ 	.byte	0x02, 0x4a
	.zero		1
	.zero		1


	//----- nvinfo : EIATTR_EXIT_INSTR_OFFSETS
	.align		4
        /*0038*/ 	.byte	0x04, 0x1c
        /*003a*/ 	.short	(.L_13 - .L_12)


	//   ....[0]....
.L_12:
        /*003c*/ 	.word	0x00000070


	//   ....[1]....
        /*0040*/ 	.word	0x00000c00


	//----- nvinfo : EIATTR_CRS_STACK_SIZE
	.align		4
.L_13:
        /*0044*/ 	.byte	0x04, 0x1e
        /*0046*/ 	.short	(.L_15 - .L_14)
.L_14:
        /*0048*/ 	.word	0x00000000


	//----- nvinfo : EIATTR_CBANK_PARAM_SIZE
	.align		4
.L_15:
        /*004c*/ 	.byte	0x03, 0x19
        /*004e*/ 	.short	0x000c


	//----- nvinfo : EIATTR_PARAM_CBANK
	.align		4
        /*0050*/ 	.byte	0x04, 0x0a
        /*0052*/ 	.short	(.L_17 - .L_16)
	.align		4
.L_16:
        /*0054*/ 	.word	index@(.nv.constant0._Z18count_combinationsP8cuda_prej)
        /*0058*/ 	.short	0x0380
        /*005a*/ 	.short	0x000c


	//----- nvinfo : EIATTR_SW_WAR
	.align		4
.L_17:
        /*005c*/ 	.byte	0x04, 0x36
        /*005e*/ 	.short	(.L_19 - .L_18)
.L_18:
        /*0060*/ 	.word	0x00000008
.L_19:


//--------------------- .nv.callgraph             --------------------------
	.section	.nv.callgraph,"",@"SHT_CUDA_CALLGRAPH"
	.align	4
	.sectionentsize	8
	.align		4
        /*0000*/ 	.word	0x00000000
	.align		4
        /*0004*/ 	.word	0xffffffff
	.align		4
        /*0008*/ 	.word	0x00000000
	.align		4
        /*000c*/ 	.word	0xfffffffe
	.align		4
        /*0010*/ 	.word	0x00000000
	.align		4
        /*0014*/ 	.word	0xfffffffd
	.align		4
        /*0018*/ 	.word	0x00000000
	.align		4
        /*001c*/ 	.word	0xfffffffc


//--------------------- .text._Z18count_combinationsP8cuda_prej --------------------------
	.section	.text._Z18count_combinationsP8cuda_prej,"ax",@progbits
	.align	128
        .global         _Z18count_combinationsP8cuda_prej
        .type           _Z18count_combinationsP8cuda_prej,@function
        .size           _Z18count_combinationsP8cuda_prej,(.L_x_19 - _Z18count_combinationsP8cuda_prej)
        .other          _Z18count_combinationsP8cuda_prej,@"STO_CUDA_ENTRY STV_DEFAULT"
_Z18count_combinationsP8cuda_prej:
.text._Z18count_combinationsP8cuda_prej:
[----:B------:R-:W-:Y:S01]  /*0000*/  LDC R1, c[0x0][0x37c] ;  /* 0x0000df00ff017b82 */ /* 0x000fe20000000800 */
[----:B------:R-:W0:Y:S07]  /*0010*/  S2R R13, SR_TID.X ;  /* 0x00000000000d7919 */ /* 0x000e2e0000002100 */
[----:B------:R-:W0:Y:S01]  /*0020*/  S2UR UR4, SR_CTAID.X ;  /* 0x00000000000479c3 */ /* 0x000e220000002500 */
[----:B------:R-:W1:Y:S07]  /*0030*/  LDCU UR5, c[0x0][0x388] ;  /* 0x00007100ff0577ac */ /* 0x000e6e0008000800 */
[----:B------:R-:W0:Y:S02]  /*0040*/  LDC R3, c[0x0][0x360] ;  /* 0x0000d800ff037b82 */ /* 0x000e240000000800 */
[----:B0-----:R-:W-:-:S05]  /*0050*/  IMAD R3, R3, UR4, R13 ;  /* 0x0000000403037c24 */ /* 0x001fca000f8e020d */
[----:B-1----:R-:W-:-:S13]  /*0060*/  ISETP.GE.U32.AND P0, PT, R3, UR5, PT ;  /* 0x0000000503007c0c */ /* 0x002fda000bf06070 */
[----:B------:R-:W-:Y:S05]  /*0070*/  @P0 EXIT ;  /* 0x000000000000094d */ /* 0x000fea0003800000 */
[----:B------:R-:W0:Y:S01]  /*0080*/  LDC.64 R8, c[0x0][0x380] ;  /* 0x0000e000ff087b82 */ /* 0x000e220000000a00 */
[----:B------:R-:W1:Y:S01]  /*0090*/  LDCU.64 UR4, c[0x0][0x358] ;  /* 0x00006b00ff0477ac */ /* 0x000e620008000a00 */
[----:B0-----:R-:W-:-:S05]  /*00a0*/  IMAD.WIDE R8, R3, 0x30, R8 ;  /* 0x0000003003087825 */ /* 0x001fca00078e0208 */
[----:B-1----:R0:W5:Y:S04]  /*00b0*/  LDG.E R15, desc[UR4][R8.64] ;  /* 0x00000004080f7981 */ /* 0x002168000c1e1900 */
[----:B------:R0:W5:Y:S04]  /*00c0*/  LDG.E.64 R6, desc[UR4][R8.64+0x18] ;  /* 0x0000180408067981 */ /* 0x000168000c1e1b00 */
[----:B------:R0:W5:Y:S04]  /*00d0*/  LDG.E.64 R4, desc[UR4][R8.64+0x8] ;  /* 0x0000080408047981 */ /* 0x000168000c1e1b00 */
[----:B------:R0:W5:Y:S01]  /*00e0*/  LDG.E.64 R2, desc[UR4][R8.64+0x10] ;  /* 0x0000100408027981 */ /* 0x000162000c1e1b00 */
[----:B------:R-:W-:Y:S01]  /*00f0*/  MOV R0, 0x400 ;  /* 0x0000040000007802 */ /* 0x000fe20000000f00 */
[----:B------:R-:W-:Y:S01]  /*0100*/  BSSY.RECONVERGENT B0, `(.L_x_0) ;  /* 0x0000046000007945 */ /* 0x000fe20003800200 */
[----:B------:R-:W1:Y:S03]  /*0110*/  S2R R11, SR_CgaCtaId ;  /* 0x00000000000b7919 */ /* 0x000e660000008800 */
[----:B------:R-:W-:Y:S01]  /*0120*/  VIADD R10, R0, 0xd8 ;  /* 0x000000d8000a7836 */ /* 0x000fe20000000000 */
[----:B-1----:R-:W-:-:S04]  /*0130*/  LEA R0, R11, R0, 0x18 ;  /* 0x000000000b007211 */ /* 0x002fc800078ec0ff */
[----:B------:R-:W-:Y:S01]  /*0140*/  LEA R10, R11, R10, 0x18 ;  /* 0x0000000a0b0a7211 */ /* 0x000fe200078ec0ff */
[----:B------:R-:W-:Y:S02]  /*0150*/  IMAD.MOV.U32 R11, RZ, RZ, 0x2 ;  /* 0x00000002ff0b7424 */ /* 0x000fe400078e00ff */
[C---:B------:R-:W-:Y:S02]  /*0160*/  IMAD R0, R13.reuse, 0xd8, R0 ;  /* 0x000000d80d007824 */ /* 0x040fe400078e0200 */
[----:B------:R-:W-:-:S03]  /*0170*/  IMAD R14, R13, 0xd8, R10 ;  /* 0x000000d80d0e7824 */ /* 0x000fc600078e020a */
[----:B------:R0:W-:Y:S04]  /*0180*/  STS.64 [R0], RZ ;  /* 0x000000ff00007388 */ /* 0x0001e80000000a00 */
[----:B------:R0:W-:Y:S04]  /*0190*/  STS.64 [R14], RZ ;  /* 0x000000ff0e007388 */ /* 0x0001e80000000a00 */
[----:B------:R0:W-:Y:S04]  /*01a0*/  STS.64 [R0+0x8], RZ ;  /* 0x000008ff00007388 */ /* 0x0001e80000000a00 */
        /* <DEDUP_REMOVED lines=50> */
[----:B------:R0:W-:Y:S02]  /*04d0*/  STS.64 [R14+0xd0], RZ ;  /* 0x0000d0ff0e007388 */ /* 0x0001e40000000a00 */
.L_x_1:
[----:B-----5:R-:W-:Y:S01]  /*04e0*/  SHF.R.U64 R10, R6, R11, R7 ;  /* 0x0000000b060a7219 */ /* 0x020fe20000001207 */
[----:B------:R-:W-:Y:S01]  /*04f0*/  IMAD.MOV.U32 R17, RZ, RZ, R11 ;  /* 0x000000ffff117224 */ /* 0x000fe200078e000b */
[C---:B------:R-:W-:Y:S01]  /*0500*/  ISETP.GE.U32.AND P1, PT, R11.reuse, 0x18, PT ;  /* 0x000000180b00780c */ /* 0x040fe20003f26070 */
[----:B------:R-:W-:Y:S01]  /*0510*/  VIADD R11, R11, 0x1 ;  /* 0x000000010b0b7836 */ /* 0x000fe20000000000 */
[----:B------:R-:W-:-:S04]  /*0520*/  LOP3.LUT R10, R10, 0x1, RZ, 0xc0, !PT ;  /* 0x000000010a0a7812 */ /* 0x000fc800078ec0ff */
[----:B------:R-:W-:-:S04]  /*0530*/  ISETP.EQ.U32.AND P0, PT, R10, 0x1, PT ;  /* 0x000000010a00780c */ /* 0x000fc80003f02070 */
[----:B------:R-:W-:-:S13]  /*0540*/  ISETP.EQ.U32.AND.EX P0, PT, RZ, RZ, PT, P0 ;  /* 0x000000ffff00720c */ /* 0x000fda0003f02100 */
[----:B------:R-:W-:Y:S05]  /*0550*/  @!P1 BRA P0, `(.L_x_1) ;  /* 0xfffffffc00e09947 */ /* 0x000fea000003ffff */
[----:B------:R-:W-:Y:S05]  /*0560*/  BSYNC.RECONVERGENT B0 ;  /* 0x0000000000007941 */ /* 0x000fea0003800200 */
.L_x_0:
[----:B------:R-:W-:Y:S01]  /*0570*/  BSSY.RECONVERGENT B0, `(.L_x_2) ;  /* 0x000000a000007945 */ /* 0x000fe20003800200 */
[----:B------:R-:W-:-:S07]  /*0580*/  IMAD.MOV.U32 R10, RZ, RZ, 0x18 ;  /* 0x00000018ff0a7424 */ /* 0x000fce00078e00ff */
.L_x_3:
[----:B------:R-:W-:Y:S01]  /*0590*/  SHF.R.U64 R11, R6, R10, R7 ;  /* 0x0000000a060b7219 */ /* 0x000fe20000001207 */
[----:B------:R-:W-:Y:S01]  /*05a0*/  IMAD.MOV.U32 R16, RZ, RZ, R10 ;  /* 0x000000ffff107224 */ /* 0x000fe200078e000a */
[C---:B------:R-:W-:Y:S01]  /*05b0*/  ISETP.GT.U32.AND P1, PT, R10.reuse, R17, PT ;  /* 0x000000110a00720c */ /* 0x040fe20003f24070 */
[----:B------:R-:W-:Y:S01]  /*05c0*/  VIADD R10, R10, 0xffffffff ;  /* 0xffffffff0a0a7836 */ /* 0x000fe20000000000 */
[----:B------:R-:W-:-:S04]  /*05d0*/  LOP3.LUT R11, R11, 0x1, RZ, 0xc0, !PT ;  /* 0x000000010b0b7812 */ /* 0x000fc800078ec0ff */
[----:B------:R-:W-:-:S04]  /*05e0*/  ISETP.NE.U32.AND P0, PT, R11, 0x1, PT ;  /* 0x000000010b00780c */ /* 0x000fc80003f05070 */
[----:B------:R-:W-:-:S13]  /*05f0*/  ISETP.NE.U32.AND.EX P0, PT, RZ, RZ, PT, P0 ;  /* 0x000000ffff00720c */ /* 0x000fda0003f05100 */
[----:B------:R-:W-:Y:S05]  /*0600*/  @!P0 BRA P1, `(.L_x_3) ;  /* 0xfffffffc00e08947 */ /* 0x000fea000083ffff */
[----:B------:R-:W-:Y:S05]  /*0610*/  BSYNC.RECONVERGENT B0 ;  /* 0x0000000000007941 */ /* 0x000fea0003800200 */
.L_x_2:
[C---:B------:R-:W-:Y:S01]  /*0620*/  IADD3 R10, PT, PT, -R17.reuse, 0x1a, RZ ;  /* 0x0000001a110a7810 */ /* 0x040fe20007ffe1ff */
[----:B------:R-:W-:Y:S01]  /*0630*/  IMAD R13, R17, 0x8, R14 ;  /* 0x00000008110d7824 */ /* 0x000fe200078e020e */
[----:B------:R-:W-:Y:S01]  /*0640*/  SHF.R.U64 R11, R4, R17, R5 ;  /* 0x00000011040b7219 */ /* 0x000fe20000001205 */
[----:B------:R-:W-:Y:S01]  /*0650*/  BSSY.RECONVERGENT B0, `(.L_x_4) ;  /* 0x0000058000007945 */ /* 0x000fe20003800200 */
[----:B------:R-:W-:Y:S02]  /*0660*/  SHF.R.U64 R10, R2, R10, R3 ;  /* 0x0000000a020a7219 */ /* 0x000fe40000001203 */
[----:B------:R-:W-:Y:S01]  /*0670*/  CS2R R18, SRZ ;  /* 0x0000000000127805 */ /* 0x000fe2000001ff00 */
[----:B------:R-:W-:Y:S01]  /*0680*/  IMAD.MOV.U32 R21, RZ, RZ, R17 ;  /* 0x000000ffff157224 */ /* 0x000fe200078e0011 */
[----:B------:R-:W-:Y:S01]  /*0690*/  LOP3.LUT R10, R15, R11, R10, 0xfe, !PT ;  /* 0x0000000b0f0a7212 */ /* 0x000fe200078efe0a */
[----:B------:R-:W-:-:S03]  /*06a0*/  IMAD.MOV.U32 R11, RZ, RZ, RZ ;  /* 0x000000ffff0b7224 */ /* 0x000fc600078e00ff */
[----:B------:R-:W-:-:S05]  /*06b0*/  LOP3.LUT R10, R10, 0x7ffffff, RZ, 0xc, !PT ;  /* 0x07ffffff0a0a7812 */ /* 0x000fca00078e0cff */
[----:B------:R1:W-:Y:S02]  /*06c0*/  STS.64 [R13], R10 ;  /* 0x0000000a0d007388 */ /* 0x0003e40000000a00 */
.L_x_17:
[C---:B-1----:R-:W-:Y:S01]  /*06d0*/  IMAD R23, R21.reuse, 0x8, R0 ;  /* 0x0000000815177824 */ /* 0x042fe200078e0200 */
[----:B------:R-:W-:Y:S01]  /*06e0*/  BSSY.RECONVERGENT B1, `(.L_x_5) ;  /* 0x0000013000017945 */ /* 0x000fe20003800200 */
[----:B------:R-:W-:-:S03]  /*06f0*/  IMAD R25, R21, 0x8, R14 ;  /* 0x0000000815197824 */ /* 0x000fc600078e020e */
[----:B-1----:R-:W1:Y:S04]  /*0700*/  LDS.64 R12, [R23] ;  /* 0x00000000170c7984 */ /* 0x002e680000000a00 */
[----:B------:R-:W2:Y:S01]  /*0710*/  LDS.64 R10, [R25] ;  /* 0x00000000190a7984 */ /* 0x000ea20000000a00 */
[----:B-1----:R-:W-:-:S04]  /*0720*/  ISETP.NE.U32.AND P0, PT, R12, RZ, PT ;  /* 0x000000ff0c00720c */ /* 0x002fc80003f05070 */
[----:B------:R-:W-:Y:S02]  /*0730*/  ISETP.NE.AND.EX P0, PT, R13, RZ, PT, P0 ;  /* 0x000000ff0d00720c */ /* 0x000fe40003f05300 */
[----:B--2---:R-:W-:-:S04]  /*0740*/  ISETP.NE.U32.AND P1, PT, R10, RZ, PT ;  /* 0x000000ff0a00720c */ /* 0x004fc80003f25070 */
[----:B------:R-:W-:-:S07]  /*0750*/  ISETP.NE.AND.EX P1, PT, R11, RZ, PT, P1 ;  /* 0x000000ff0b00720c */ /* 0x000fce0003f25310 */
[----:B------:R-:W-:Y:S06]  /*0760*/  @!P0 BRA `(.L_x_6) ;  /* 0x0000000000288947 */ /* 0x000fec0003800000 */
[----:B------:R-:W-:Y:S02]  /*0770*/  IADD3 R27, PT, PT, -R21, 0x1a, RZ ;  /* 0x0000001a151b7810 */ /* 0x000fe40007ffe1ff */
[C---:B------:R-:W-:Y:S02]  /*0780*/  LOP3.LUT R15, R12.reuse, R15, RZ, 0x3c, !PT ;  /* 0x0000000f0c0f7212 */ /* 0x040fe400078e3cff */
[CCC-:B------:R-:W-:Y:S02]  /*0790*/  SHF.L.U64.HI R22, R12.reuse, R21.reuse, R13.reuse ;  /* 0x000000150c167219 */ /* 0x1c0fe4000001020d */
[C---:B------:R-:W-:Y:S02]  /*07a0*/  SHF.L.U32 R20, R12.reuse, R21, RZ ;  /* 0x000000150c147219 */ /* 0x040fe400000006ff */
[CC--:B------:R-:W-:Y:S02]  /*07b0*/  SHF.L.U32 R29, R12.reuse, R27.reuse, RZ ;  /* 0x0000001b0c1d7219 */ /* 0x0c0fe400000006ff */
[----:B------:R-:W-:-:S02]  /*07c0*/  SHF.L.U64.HI R12, R12, R27, R13 ;  /* 0x0000001b0c0c7219 */ /* 0x000fc4000001020d */
[----:B------:R-:W-:Y:S02]  /*07d0*/  LOP3.LUT R5, R22, R5, RZ, 0x3c, !PT ;  /* 0x0000000516057212 */ /* 0x000fe400078e3cff */
[----:B------:R-:W-:Y:S02]  /*07e0*/  LOP3.LUT R4, R20, R4, RZ, 0x3c, !PT ;  /* 0x0000000414047212 */ /* 0x000fe400078e3cff */
[----:B------:R-:W-:Y:S02]  /*07f0*/  LOP3.LUT R2, R29, R2, RZ, 0x3c, !PT ;  /* 0x000000021d027212 */ /* 0x000fe400078e3cff */
[----:B------:R-:W-:-:S07]  /*0800*/  LOP3.LUT R3, R12, R3, RZ, 0x3c, !PT ;  /* 0x000000030c037212 */ /* 0x000fce00078e3cff */
.L_x_6:
[----:B------:R-:W-:Y:S05]  /*0810*/  BSYNC.RECONVERGENT B1 ;  /* 0x0000000000017941 */ /* 0x000fea0003800200 */
.L_x_5:
[----:B------:R-:W-:Y:S04]  /*0820*/  BSSY.RELIABLE B1, `(.L_x_7) ;  /* 0x0000039000017945 */ /* 0x000fe80003800100 */
[----:B------:R-:W-:Y:S05]  /*0830*/  @!P1 BRA `(.L_x_8) ;  /* 0x0000000000b49947 */ /* 0x000fea0003800000 */
[----:B------:R-:W-:Y:S01]  /*0840*/  IADD3 R13, P0, PT, RZ, -R10, RZ ;  /* 0x8000000aff0d7210 */ /* 0x000fe20007f1e0ff */
[----:B------:R-:W-:Y:S01]  /*0850*/  BSSY.RECONVERGENT B2, `(.L_x_9) ;  /* 0x000002a000027945 */ /* 0x000fe20003800200 */
[C---:B------:R-:W-:Y:S02]  /*0860*/  IADD3 R20, PT, PT, -R21.reuse, 0x1a, RZ ;  /* 0x0000001a15147810 */ /* 0x040fe40007ffe1ff */
[----:B------:R-:W-:Y:S01]  /*0870*/  LOP3.LUT R12, R10, R13, RZ, 0xc0, !PT ;  /* 0x0000000d0a0c7212 */ /* 0x000fe200078ec0ff */
[----:B------:R-:W-:Y:S01]  /*0880*/  IMAD.X R27, RZ, RZ, ~R11, P0 ;  /* 0x000000ffff1b7224 */ /* 0x000fe200000e0e0b */
[----:B------:R-:W-:Y:S02]  /*0890*/  ISETP.NE.AND P0, PT, R21, R16, PT ;  /* 0x000000101500720c */ /* 0x000fe40003f05270 */
[----:B------:R-:W-:Y:S02]  /*08a0*/  LOP3.LUT R10, R12, R10, RZ, 0x3c, !PT ;  /* 0x0000000a0c0a7212 */ /* 0x000fe400078e3cff */
[----:B------:R-:W-:-:S02]  /*08b0*/  LOP3.LUT R13, R11, R27, RZ, 0xc0, !PT ;  /* 0x0000001b0b0d7212 */ /* 0x000fc400078ec0ff */
[CC--:B------:R-:W-:Y:S02]  /*08c0*/  SHF.L.U32 R27, R12.reuse, R20.reuse, RZ ;  /* 0x000000140c1b7219 */ /* 0x0c0fe400000006ff */
[----:B------:R-:W-:Y:S01]  /*08d0*/  LOP3.LUT R11, R13, R11, RZ, 0x3c, !PT ;  /* 0x0000000b0d0b7212 */ /* 0x000fe200078e3cff */
[----:B------:R1:W-:Y:S01]  /*08e0*/  STS.64 [R23], R12 ;  /* 0x0000000c17007388 */ /* 0x0003e20000000a00 */
[CC--:B------:R-:W-:Y:S02]  /*08f0*/  SHF.L.U32 R29, R12.reuse, R21.reuse, RZ ;  /* 0x000000150c1d7219 */ /* 0x0c0fe400000006ff */
[C-C-:B------:R-:W-:Y:S01]  /*0900*/  SHF.L.U64.HI R22, R12.reuse, R21, R13.reuse ;  /* 0x000000150c167219 */ /* 0x140fe2000001020d */
[----:B------:R1:W-:Y:S01]  /*0910*/  STS.64 [R25], R10 ;  /* 0x0000000a19007388 */ /* 0x0003e20000000a00 */
[C---:B------:R-:W-:Y:S02]  /*0920*/  SHF.L.U64.HI R20, R12.reuse, R20, R13 ;  /* 0x000000140c147219 */ /* 0x040fe4000001020d */
[----:B------:R-:W-:-:S02]  /*0930*/  LOP3.LUT R15, R12, R15, RZ, 0x3c, !PT ;  /* 0x0000000f0c0f7212 */ /* 0x000fc400078e3cff */
[----:B------:R-:W-:Y:S02]  /*0940*/  LOP3.LUT R4, R29, R4, RZ, 0x3c, !PT ;  /* 0x000000041d047212 */ /* 0x000fe400078e3cff */
[----:B------:R-:W-:Y:S02]  /*0950*/  LOP3.LUT R2, R27, R2, RZ, 0x3c, !PT ;  /* 0x000000021b027212 */ /* 0x000fe400078e3cff */
[----:B------:R-:W-:Y:S02]  /*0960*/  LOP3.LUT R5, R22, R5, RZ, 0x3c, !PT ;  /* 0x0000000516057212 */ /* 0x000fe400078e3cff */
[----:B------:R-:W-:Y:S01]  /*0970*/  LOP3.LUT R3, R20, R3, RZ, 0x3c, !PT ;  /* 0x0000000314037212 */ /* 0x000fe200078e3cff */
[----:B-1----:R-:W-:Y:S06]  /*0980*/  @!P0 BRA `(.L_x_10) ;  /* 0x00000000004c8947 */ /* 0x002fec0003800000 */
[----:B------:R-:W-:Y:S01]  /*0990*/  BSSY.RECONVERGENT B3, `(.L_x_11) ;  /* 0x0000009000037945 */ /* 0x000fe20003800200 */
.L_x_12:
[----:B------:R-:W-:Y:S02]  /*09a0*/  VIADD R11, R21, 0x1 ;  /* 0x00000001150b7836 */ /* 0x000fe40000000000 */
[----:B------:R-:W-:Y:S02]  /*09b0*/  IMAD.MOV.U32 R13, RZ, RZ, R21 ;  /* 0x000000ffff0d7224 */ /* 0x000fe400078e0015 */
[----:B------:R-:W-:Y:S01]  /*09c0*/  IMAD.MOV.U32 R21, RZ, RZ, R11 ;  /* 0x000000ffff157224 */ /* 0x000fe200078e000b */
[----:B------:R-:W-:-:S04]  /*09d0*/  SHF.R.U64 R10, R6, R11, R7 ;  /* 0x0000000b060a7219 */ /* 0x000fc80000001207 */
[----:B------:R-:W-:-:S04]  /*09e0*/  LOP3.LUT R10, R10, 0x1, RZ, 0xc0, !PT ;  /* 0x000000010a0a7812 */ /* 0x000fc800078ec0ff */
[----:B------:R-:W-:-:S04]  /*09f0*/  ISETP.NE.U32.AND P0, PT, R10, 0x1, PT ;  /* 0x000000010a00780c */ /* 0x000fc80003f05070 */
[----:B------:R-:W-:-:S13]  /*0a00*/  ISETP.NE.U32.AND.EX P0, PT, RZ, RZ, PT, P0 ;  /* 0x000000ffff00720c */ /* 0x000fda0003f05100 */
[----:B------:R-:W-:Y:S05]  /*0a10*/  @!P0 BRA `(.L_x_12) ;  /* 0xfffffffc00e08947 */ /* 0x000fea000383ffff */
[----:B------:R-:W-:Y:S05]  /*0a20*/  BSYNC.RECONVERGENT B3 ;  /* 0x0000000000037941 */ /* 0x000fea0003800200 */
.L_x_11:
[C---:B------:R-:W-:Y:S01]  /*0a30*/  IADD3 R10, PT, PT, -R13.reuse, 0x19, RZ ;  /* 0x000000190d0a7810 */ /* 0x040fe20007ffe1ff */
[----:B------:R-:W-:Y:S01]  /*0a40*/  IMAD R13, R13, 0x8, R14 ;  /* 0x000000080d0d7824 */ /* 0x000fe200078e020e */
[----:B------:R-:W-:Y:S02]  /*0a50*/  SHF.R.U64 R11, R4, R11, R5 ;  /* 0x0000000b040b7219 */ /* 0x000fe40000001205 */
[----:B------:R-:W-:-:S04]  /*0a60*/  SHF.R.U64 R10, R2, R10, R3 ;  /* 0x0000000a020a7219 */ /* 0x000fc80000001203 */
[----:B------:R-:W-:Y:S01]  /*0a70*/  LOP3.LUT R10, R15, R10, R11, 0xfe, !PT ;  /* 0x0000000a0f0a7212 */ /* 0x000fe200078efe0b */
[----:B------:R-:W-:-:S03]  /*0a80*/  IMAD.MOV.U32 R11, RZ, RZ, RZ ;  /* 0x000000ffff0b7224 */ /* 0x000fc600078e00ff */
[----:B------:R-:W-:-:S05]  /*0a90*/  LOP3.LUT R10, R10, 0x7ffffff, RZ, 0xc, !PT ;  /* 0x07ffffff0a0a7812 */ /* 0x000fca00078e0cff */
[----:B------:R1:W-:Y:S01]  /*0aa0*/  STS.64 [R13+0x8], R10 ;  /* 0x0000080a0d007388 */ /* 0x0003e20000000a00 */
[----:B------:R-:W-:Y:S05]  /*0ab0*/  BRA `(.L_x_13) ;  /* 0x00000000000c7947 */ /* 0x000fea0003800000 */
.L_x_10:
[----:B------:R-:W-:Y:S01]  /*0ac0*/  IADD3 R18, P0, PT, R18, 0x1, RZ ;  /* 0x0000000112127810 */ /* 0x000fe20007f1e0ff */
[----:B------:R-:W-:-:S04]  /*0ad0*/  IMAD.MOV.U32 R21, RZ, RZ, R16 ;  /* 0x000000ffff157224 */ /* 0x000fc800078e0010 */
[----:B------:R-:W-:-:S08]  /*0ae0*/  IMAD.X R19, RZ, RZ, R19, P0 ;  /* 0x000000ffff137224 */ /* 0x000fd000000e0613 */
.L_x_13:
[----:B------:R-:W-:Y:S05]  /*0af0*/  BSYNC.RECONVERGENT B2 ;  /* 0x0000000000027941 */ /* 0x000fea0003800200 */
.L_x_9:
[----:B------:R-:W-:Y:S05]  /*0b00*/  BRA `(.L_x_14) ;  /* 0x0000000000287947 */ /* 0x000fea0003800000 */
.L_x_8:
[----:B------:R-:W-:-:S13]  /*0b10*/  ISETP.NE.AND P0, PT, R21, R17, PT ;  /* 0x000000111500720c */ /* 0x000fda0003f05270 */
[----:B------:R-:W-:Y:S05]  /*0b20*/  @!P0 BREAK.RELIABLE B1 ;  /* 0x0000000000018942 */ /* 0x000fea0003800100 */
[----:B------:R-:W-:Y:S05]  /*0b30*/  @!P0 BRA `(.L_x_15) ;  /* 0x0000000000248947 */ /* 0x000fea0003800000 */
[----:B------:R1:W-:Y:S02]  /*0b40*/  STS.64 [R23], RZ ;  /* 0x000000ff17007388 */ /* 0x0003e40000000a00 */
.L_x_16:
[----:B------:R-:W-:-:S05]  /*0b50*/  VIADD R21, R21, 0xffffffff ;  /* 0xffffffff15157836 */ /* 0x000fca0000000000 */
[----:B------:R-:W-:-:S04]  /*0b60*/  SHF.R.U64 R10, R6, R21, R7 ;  /* 0x00000015060a7219 */ /* 0x000fc80000001207 */
[----:B------:R-:W-:-:S04]  /*0b70*/  LOP3.LUT R10, R10, 0x1, RZ, 0xc0, !PT ;  /* 0x000000010a0a7812 */ /* 0x000fc800078ec0ff */
[----:B------:R-:W-:-:S04]  /*0b80*/  ISETP.NE.U32.AND P0, PT, R10, 0x1, PT ;  /* 0x000000010a00780c */ /* 0x000fc80003f05070 */
[----:B------:R-:W-:-:S13]  /*0b90*/  ISETP.NE.U32.AND.EX P0, PT, RZ, RZ, PT, P0 ;  /* 0x000000ffff00720c */ /* 0x000fda0003f05100 */
[----:B------:R-:W-:Y:S05]  /*0ba0*/  @!P0 BRA `(.L_x_16) ;  /* 0xfffffffc00e88947 */ /* 0x000fea000383ffff */
.L_x_14:
[----:B------:R-:W-:Y:S05]  /*0bb0*/  BSYNC.RELIABLE B1 ;  /* 0x0000000000017941 */ /* 0x000fea0003800100 */
.L_x_7:
[----:B------:R-:W-:Y:S05]  /*0bc0*/  BRA `(.L_x_17) ;  /* 0xfffffff800c07947 */ /* 0x000fea000383ffff */
.L_x_15:
[----:B------:R-:W-:Y:S05]  /*0bd0*/  BSYNC.RECONVERGENT B0 ;  /* 0x0000000000007941 */ /* 0x000fea0003800200 */
.L_x_4:
[----:B------:R-:W-:Y:S05]  /*0be0*/  WARPSYNC.ALL ;  /* 0x0000000000007948 */ /* 0x000fea0003800000 */
[----:B------:R-:W-:Y:S01]  /*0bf0*/  STG.E.64 desc[UR4][R8.64+0x20], R18 ;  /* 0x0000201208007986 */ /* 0x000fe2000c101b04 */
[----:B------:R-:W-:Y:S05]  /*0c00*/  EXIT ;  /* 0x000000000000794d */ /* 0x000fea0003800000 */
.L_x_18:
[----:B------:R-:W-:-:S00]  /*0c10*/  BRA `(.L_x_18) ;  /* 0xfffffffc00fc7947 */ /* 0x000fc0000383ffff */
[----:B------:R-:W-:-:S00]  /*0c20*/  NOP ;  /* 0x0000000000007918 */ /* 0x000fc00000000000 */
        /* <DEDUP_REMOVED lines=13> */
.L_x_19:


//--------------------- .nv.shared._Z18count_combinationsP8cuda_prej --------------------------
	.section	.nv.shared._Z18count_combinationsP8cuda_prej,"aw",@nobits
	.sectionflags	@""
	.align	8
.nv.shared._Z18count_combinationsP8cuda_prej:
	.zero		1456


//--------------------- .nv.shared.reserved.0     --------------------------
	.section	.nv.shared.reserved.0,"aw",@nobits
	.weak		__nv_reservedSMEM_offset_0_alias
	.size		__nv_reservedSMEM_offset_0_alias, 0, 64
	.other		__nv_reservedSMEM_offset_0_alias,@"STO_CUDA_RESERVED_SHARED STV_DEFAULT"
__nv_reservedSMEM_offset_0_alias:
	.zero		0
	.zero		64


//--------------------- .nv.constant0._Z18count_combinationsP8cuda_prej --------------------------
	.section	.nv.constant0._Z18count_combinationsP8cuda_prej,"a",@progbits
	.sectionflags	@""
	.align	4
.nv.constant0._Z18count_combinationsP8cuda_prej:
	.zero		908


//--------------------- SYMBOLS --------------------------

	.type		.nv.reservedSmem.offset0,@object
	.size		.nv.reservedSmem.offset0,0x4
	.type		.nv.reservedSmem.cap,@object
	.size		.nv.reservedSmem.cap,0x4
